//
// Generated by NVIDIA NVVM Compiler
//
// Compiler Build ID: CL-36424714
// Cuda compilation tools, release 13.0, V13.0.88
// Based on NVVM 20.0.0
//

.version 9.0
.target sm_100
.address_size 64

	// .globl	_Z12histogramGPUPjS_j
// _ZZ12histogramGPUPjS_jE4hist has been demoted

.visible .entry _Z12histogramGPUPjS_j(
	.param .u64 .ptr .align 1 _Z12histogramGPUPjS_j_param_0,
	.param .u64 .ptr .align 1 _Z12histogramGPUPjS_j_param_1,
	.param .u32 _Z12histogramGPUPjS_j_param_2
)
{
	.reg .pred 	%p<16>;
	.reg .b32 	%r<106>;
	.reg .b64 	%rd<13>;
	// demoted variable
	.shared .align 4 .b8 _ZZ12histogramGPUPjS_jE4hist[16384];
	ld.param.u64 	%rd3, [_Z12histogramGPUPjS_j_param_0];
	ld.param.u64 	%rd4, [_Z12histogramGPUPjS_j_param_1];
	ld.param.u32 	%r35, [_Z12histogramGPUPjS_j_param_2];
	cvta.to.global.u64 	%rd1, %rd4;
	mov.u32 	%r104, %tid.x;
	mov.u32 	%r37, %ctaid.x;
	mov.u32 	%r38, %ntid.x;
	mad.lo.s32 	%r2, %r37, %r38, %r104;
	shr.u32 	%r39, %r104, 5;
	sub.s32 	%r3, 128, %r39;
	and.b32  	%r4, %r3, 15;
	and.b32  	%r5, %r3, 240;
	mov.b32 	%r97, 0;
	mov.u32 	%r98, %r104;
$L__BB0_1:
	.pragma "nounroll";
	mov.u32 	%r6, %r98;
	shl.b32 	%r40, %r6, 2;
	mov.u32 	%r41, _ZZ12histogramGPUPjS_jE4hist;
	add.s32 	%r8, %r41, %r40;
	mov.b32 	%r42, 0;
	st.shared.u32 	[%r8], %r42;
	st.shared.u32 	[%r8+128], %r42;
	st.shared.u32 	[%r8+256], %r42;
	st.shared.u32 	[%r8+384], %r42;
	st.shared.u32 	[%r8+512], %r42;
	st.shared.u32 	[%r8+640], %r42;
	st.shared.u32 	[%r8+768], %r42;
	st.shared.u32 	[%r8+896], %r42;
	st.shared.u32 	[%r8+1024], %r42;
	st.shared.u32 	[%r8+1152], %r42;
	st.shared.u32 	[%r8+1280], %r42;
	st.shared.u32 	[%r8+1408], %r42;
	st.shared.u32 	[%r8+1536], %r42;
	st.shared.u32 	[%r8+1664], %r42;
	st.shared.u32 	[%r8+1792], %r42;
	st.shared.u32 	[%r8+1920], %r42;
	add.s32 	%r98, %r6, 512;
	add.s32 	%r97, %r97, 16;
	setp.ne.s32 	%p1, %r97, %r5;
	@%p1 bra 	$L__BB0_1;
	setp.eq.s32 	%p2, %r4, 0;
	@%p2 bra 	$L__BB0_11;
	and.b32  	%r11, %r3, 7;
	setp.lt.u32 	%p3, %r4, 8;
	@%p3 bra 	$L__BB0_5;
	mov.b32 	%r43, 0;
	st.shared.u32 	[%r8+2048], %r43;
	st.shared.u32 	[%r8+2176], %r43;
	st.shared.u32 	[%r8+2304], %r43;
	st.shared.u32 	[%r8+2432], %r43;
	st.shared.u32 	[%r8+2560], %r43;
	st.shared.u32 	[%r8+2688], %r43;
	st.shared.u32 	[%r8+2816], %r43;
	st.shared.u32 	[%r8+2944], %r43;
	add.s32 	%r98, %r6, 768;
$L__BB0_5:
	setp.eq.s32 	%p4, %r11, 0;
	@%p4 bra 	$L__BB0_11;
	and.b32  	%r14, %r3, 3;
	setp.lt.u32 	%p5, %r11, 4;
	@%p5 bra 	$L__BB0_8;
	shl.b32 	%r44, %r98, 2;
	add.s32 	%r46, %r41, %r44;
	mov.b32 	%r47, 0;
	st.shared.u32 	[%r46], %r47;
	st.shared.u32 	[%r46+128], %r47;
	st.shared.u32 	[%r46+256], %r47;
	st.shared.u32 	[%r46+384], %r47;
	add.s32 	%r98, %r98, 128;
$L__BB0_8:
	setp.eq.s32 	%p6, %r14, 0;
	@%p6 bra 	$L__BB0_11;
	shl.b32 	%r48, %r98, 2;
	add.s32 	%r101, %r41, %r48;
	neg.s32 	%r100, %r14;
$L__BB0_10:
	.pragma "nounroll";
	mov.b32 	%r50, 0;
	st.shared.u32 	[%r101], %r50;
	add.s32 	%r101, %r101, 128;
	add.s32 	%r100, %r100, 1;
	setp.ne.s32 	%p7, %r100, 0;
	@%p7 bra 	$L__BB0_10;
$L__BB0_11:
	bar.sync 	0;
	setp.ge.u32 	%p8, %r2, %r35;
	@%p8 bra 	$L__BB0_13;
	cvta.to.global.u64 	%rd5, %rd3;
	mul.wide.s32 	%rd6, %r2, 4;
	add.s64 	%rd7, %rd5, %rd6;
	ld.global.u32 	%r51, [%rd7];
	shl.b32 	%r52, %r51, 2;
	add.s32 	%r54, %r41, %r52;
	atom.shared.add.u32 	%r55, [%r54], 1;
$L__BB0_13:
	bar.sync 	0;
	and.b32  	%r23, %r3, 7;
	and.b32  	%r24, %r3, 248;
	mov.b32 	%r103, 0;
$L__BB0_14:
	.pragma "nounroll";
	mov.u32 	%r25, %r104;
	mul.wide.u32 	%rd8, %r25, 4;
	add.s64 	%rd2, %rd1, %rd8;
	shl.b32 	%r57, %r25, 2;
	add.s32 	%r27, %r41, %r57;
	ld.shared.u32 	%r59, [%r27];
	atom.global.add.u32 	%r60, [%rd2], %r59;
	ld.shared.u32 	%r61, [%r27+128];
	atom.global.add.u32 	%r62, [%rd2+128], %r61;
	ld.shared.u32 	%r63, [%r27+256];
	atom.global.add.u32 	%r64, [%rd2+256], %r63;
	ld.shared.u32 	%r65, [%r27+384];
	atom.global.add.u32 	%r66, [%rd2+384], %r65;
	ld.shared.u32 	%r67, [%r27+512];
	atom.global.add.u32 	%r68, [%rd2+512], %r67;
	ld.shared.u32 	%r69, [%r27+640];
	atom.global.add.u32 	%r70, [%rd2+640], %r69;
	ld.shared.u32 	%r71, [%r27+768];
	atom.global.add.u32 	%r72, [%rd2+768], %r71;
	ld.shared.u32 	%r73, [%r27+896];
	atom.global.add.u32 	%r74, [%rd2+896], %r73;
	add.s32 	%r104, %r25, 256;
	add.s32 	%r103, %r103, 8;
	setp.ne.s32 	%p9, %r103, %r24;
	@%p9 bra 	$L__BB0_14;
	setp.eq.s32 	%p10, %r23, 0;
	@%p10 bra 	$L__BB0_23;
	and.b32  	%r30, %r3, 3;
	setp.lt.u32 	%p11, %r23, 4;
	@%p11 bra 	$L__BB0_18;
	ld.shared.u32 	%r75, [%r27+1024];
	atom.global.add.u32 	%r76, [%rd2+1024], %r75;
	ld.shared.u32 	%r77, [%r27+1152];
	atom.global.add.u32 	%r78, [%rd2+1152], %r77;
	ld.shared.u32 	%r79, [%r27+1280];
	atom.global.add.u32 	%r80, [%rd2+1280], %r79;
	ld.shared.u32 	%r81, [%r27+1408];
	atom.global.add.u32 	%r82, [%rd2+1408], %r81;
	add.s32 	%r104, %r25, 384;
$L__BB0_18:
	setp.eq.s32 	%p12, %r30, 0;
	@%p12 bra 	$L__BB0_23;
	setp.eq.s32 	%p13, %r30, 1;
	@%p13 bra 	$L__BB0_21;
	mul.wide.u32 	%rd9, %r104, 4;
	add.s64 	%rd10, %rd1, %rd9;
	shl.b32 	%r83, %r104, 2;
	add.s32 	%r85, %r41, %r83;
	ld.shared.u32 	%r86, [%r85];
	atom.global.add.u32 	%r87, [%rd10], %r86;
	ld.shared.u32 	%r88, [%r85+128];
	atom.global.add.u32 	%r89, [%rd10+128], %r88;
	add.s32 	%r104, %r104, 64;
$L__BB0_21:
	and.b32  	%r90, %r3, 1;
	setp.eq.b32 	%p14, %r90, 1;
	not.pred 	%p15, %p14;
	@%p15 bra 	$L__BB0_23;
	mul.wide.u32 	%rd11, %r104, 4;
	add.s64 	%rd12, %rd1, %rd11;
	shl.b32 	%r91, %r104, 2;
	add.s32 	%r93, %r41, %r91;
	ld.shared.u32 	%r94, [%r93];
	atom.global.add.u32 	%r95, [%rd12], %r94;
$L__BB0_23:
	ret;

}


// ===== COMPILED SASS (sm_100) =====

	.target	sm_100

	.elftype	@"ET_EXEC"


//--------------------- .note.nv.tkinfo           --------------------------
	.section	.note.nv.tkinfo,"",@"SHT_NOTE"
	.sectionflags	@"SHF_NOTE_NV_TKINFO"
	.tkinfo
        /*0018*/ 	.word	0x00000002
        /*0030*/ 	.string	""
        /*0030*/ 	.string	"ptxas"
        /*0030*/ 	.string	"Cuda compilation tools, release 13.0, V13.0.88"
        /*0030*/ 	.string	"Build cuda_13.0.r13.0/compiler.36424714_0"
        /*0030*/ 	.string	"-arch sm_100 -m 64 "



//--------------------- .note.nv.cuinfo           --------------------------
	.section	.note.nv.cuinfo,"",@"SHT_NOTE"
	.sectionflags	@"SHF_NOTE_NV_CUINFO"
        /*0018*/ 	.short	0x0002
        /*001a*/ 	.short	0x0064
        /*001c*/ 	.short	0x0082
	.zero		2


//--------------------- .nv.info                  --------------------------
	.section	.nv.info,"",@"SHT_CUDA_INFO"
	.align	4


	//----- nvinfo : EIATTR_REGCOUNT
	.align		4
        /*0000*/ 	.byte	0x04, 0x2f
        /*0002*/ 	.short	(.L_1 - .L_0)
	.align		4
.L_0:
        /*0004*/ 	.word	index@(_Z12histogramGPUPjS_j)
        /*0008*/ 	.word	0x0000001c


	//----- nvinfo : EIATTR_FRAME_SIZE
	.align		4
.L_1:
        /*000c*/ 	.byte	0x04, 0x11
        /*000e*/ 	.short	(.L_3 - .L_2)
	.align		4
.L_2:
        /*0010*/ 	.word	index@(_Z12histogramGPUPjS_j)
        /*0014*/ 	.word	0x00000000


	//----- nvinfo : EIATTR_MIN_STACK_SIZE
	.align		4
.L_3:
        /*0018*/ 	.byte	0x04, 0x12
        /*001a*/ 	.short	(.L_5 - .L_4)
	.align		4
.L_4:
        /*001c*/ 	.word	index@(_Z12histogramGPUPjS_j)
        /*0020*/ 	.word	0x00000000
.L_5:


//--------------------- .nv.compat                --------------------------
	.section	.nv.compat,"",@"SHT_CUDA_COMPAT_INFO"
	.align	4
        /*0000*/ 	.byte	0x02, 0x09, 0x00, 0x00, 0x02, 0x02, 0x01, 0x00, 0x02, 0x05, 0x05, 0x00, 0x03, 0x07, 0x01, 0x01
        /*0010*/ 	.byte	0x02, 0x03, 0x00, 0x00, 0x02, 0x06, 0x01, 0x00, 0x04, 0x0b, 0x08, 0x00, 0x09, 0x00, 0x00, 0x00
        /*0020*/ 	.byte	0x00, 0x00, 0x00, 0x00


//--------------------- .nv.info._Z12histogramGPUPjS_j --------------------------
	.section	.nv.info._Z12histogramGPUPjS_j,"",@"SHT_CUDA_INFO"
	.sectionflags	@""
	.align	4


	//----- nvinfo : EIATTR_CUDA_API_VERSION
	.align		4
        /*0000*/ 	.byte	0x04, 0x37
        /*0002*/ 	.short	(.L_7 - .L_6)
.L_6:
        /*0004*/ 	.word	0x00000082


	//----- nvinfo : EIATTR_KPARAM_INFO
	.align		4
.L_7:
        /*0008*/ 	.byte	0x04, 0x17
        /*000a*/ 	.short	(.L_9 - .L_8)
.L_8:
        /*000c*/ 	.word	0x00000000
        /*0010*/ 	.short	0x0002
        /*0012*/ 	.short	0x0010
        /*0014*/ 	.byte	0x00, 0xf0, 0x11, 0x00


	//----- nvinfo : EIATTR_KPARAM_INFO
	.align		4
.L_9:
        /*0018*/ 	.byte	0x04, 0x17
        /*001a*/ 	.short	(.L_11 - .L_10)
.L_10:
        /*001c*/ 	.word	0x00000000
        /*0020*/ 	.short	0x0001
        /*0022*/ 	.short	0x0008
        /*0024*/ 	.byte	0x00, 0xf5, 0x21, 0x00


	//----- nvinfo : EIATTR_KPARAM_INFO
	.align		4
.L_11:
        /*0028*/ 	.byte	0x04, 0x17
        /*002a*/ 	.short	(.L_13 - .L_12)
.L_12:
        /*002c*/ 	.word	0x00000000
        /*0030*/ 	.short	0x0000
        /*0032*/ 	.short	0x0000
        /*0034*/ 	.byte	0x00, 0xf5, 0x21, 0x00


	//----- nvinfo : EIATTR_SPARSE_MMA_MASK
	.align		4
.L_13:
        /*0038*/ 	.byte	0x03, 0x50
        /*003a*/ 	.short	0x0000


	//----- nvinfo : EIATTR_MAXREG_COUNT
	.align		4
        /*003c*/ 	.byte	0x03, 0x1b
        /*003e*/ 	.short	0x00ff


	//----- nvinfo : EIATTR_NUM_BARRIERS
	.align		4
        /*0040*/ 	.byte	0x02, 0x4c
        /*0042*/ 	.byte	0x01
	.zero		1


	//----- nvinfo : EIATTR_MERCURY_ISA_VERSION
	.align		4
        /*0044*/ 	.byte	0x03, 0x5f
        /*0046*/ 	.short	0x0101


	//----- nvinfo : EIATTR_VRC_CTA_INIT_COUNT
	.align		4
        /*0048*/ 	.byte	0x02, 0x4a
	.zero		1
	.zero		1


	//----- nvinfo : EIATTR_EXIT_INSTR_OFFSETS
	.align		4
        /*004c*/ 	.byte	0x04, 0x1c
        /*004e*/ 	.short	(.L_15 - .L_14)


	//   ....[0]....
.L_14:
        /*0050*/ 	.word	0x00000760


	//   ....[1]....
        /*0054*/ 	.word	0x00000860


	//   ....[2]....
        /*0058*/ 	.word	0x00000940


	//   ....[3]....
        /*005c*/ 	.word	0x00000990


	//----- nvinfo : EIATTR_CRS_STACK_SIZE
	.align		4
.L_15:
        /*0060*/ 	.byte	0x04, 0x1e
        /*0062*/ 	.short	(.L_17 - .L_16)
.L_16:
        /*0064*/ 	.word	0x00000000


	//----- nvinfo : EIATTR_CBANK_PARAM_SIZE
	.align		4
.L_17:
        /*0068*/ 	.byte	0x03, 0x19
        /*006a*/ 	.short	0x0014


	//----- nvinfo : EIATTR_PARAM_CBANK
	.align		4
        /*006c*/ 	.byte	0x04, 0x0a
        /*006e*/ 	.short	(.L_19 - .L_18)
	.align		4
.L_18:
        /*0070*/ 	.word	index@(.nv.constant0._Z12histogramGPUPjS_j)
        /*0074*/ 	.short	0x0380
        /*0076*/ 	.short	0x0014


	//----- nvinfo : EIATTR_SW_WAR
	.align		4
.L_19:
        /*0078*/ 	.byte	0x04, 0x36
        /*007a*/ 	.short	(.L_21 - .L_20)
.L_20:
        /*007c*/ 	.word	0x00000008
.L_21:


//--------------------- .nv.callgraph             --------------------------
	.section	.nv.callgraph,"",@"SHT_CUDA_CALLGRAPH"
	.align	4
	.sectionentsize	8
	.align		4
        /*0000*/ 	.word	0x00000000
	.align		4
        /*0004*/ 	.word	0xffffffff
	.align		4
        /*0008*/ 	.word	0x00000000
	.align		4
        /*000c*/ 	.word	0xfffffffe
	.align		4
        /*0010*/ 	.word	0x00000000
	.align		4
        /*0014*/ 	.word	0xfffffffd
	.align		4
        /*0018*/ 	.word	0x00000000
	.align		4
        /*001c*/ 	.word	0xfffffffc


//--------------------- .text._Z12histogramGPUPjS_j --------------------------
	.section	.text._Z12histogramGPUPjS_j,"ax",@progbits
	.align	128
        .global         _Z12histogramGPUPjS_j
        .type           _Z12histogramGPUPjS_j,@function
        .size           _Z12histogramGPUPjS_j,(.L_x_16 - _Z12histogramGPUPjS_j)
        .other          _Z12histogramGPUPjS_j,@"STO_CUDA_ENTRY STV_DEFAULT"
_Z12histogramGPUPjS_j:
.text._Z12histogramGPUPjS_j:
[----:B------:R-:W-:Y:S01]  /*0000*/  LDC R1, c[0x0][0x37c] ;  /* 0x0000df00ff017b82 */ /* 0x000fe20000000800 */
[----:B------:R-:W0:Y:S07]  /*0010*/  S2R R4, SR_TID.X ;  /* 0x0000000000047919 */ /* 0x000e2e0000002100 */
[----:B------:R-:W1:Y:S01]  /*0020*/  S2UR UR6, SR_CTAID.X ;  /* 0x00000000000679c3 */ /* 0x000e620000002500 */
[----:B------:R-:W-:Y:S01]  /*0030*/  BSSY.RECONVERGENT B0, `(.L_x_0) ;  /* 0x0000022000007945 */ /* 0x000fe20003800200 */
[----:B------:R-:W-:Y:S01]  /*0040*/  IMAD.MOV.U32 R3, RZ, RZ, RZ ;  /* 0x000000ffff037224 */ /* 0x000fe200078e00ff */
[----:B------:R-:W-:-:S05]  /*0050*/  UMOV UR4, 0x400 ;  /* 0x0000040000047882 */ /* 0x000fca0000000000 */
[----:B------:R-:W1:Y:S08]  /*0060*/  LDC R9, c[0x0][0x360] ;  /* 0x0000d800ff097b82 */ /* 0x000e700000000800 */
[----:B------:R-:W2:Y:S01]  /*0070*/  S2UR UR5, SR_CgaCtaId ;  /* 0x00000000000579c3 */ /* 0x000ea20000008800 */
[--C-:B0-----:R-:W-:Y:S01]  /*0080*/  SHF.R.U32.HI R0, RZ, 0x5, R4.reuse ;  /* 0x00000005ff007819 */ /* 0x101fe20000011604 */
[----:B-1----:R-:W-:-:S02]  /*0090*/  IMAD R9, R9, UR6, R4 ;  /* 0x0000000609097c24 */ /* 0x002fc4000f8e0204 */
[----:B------:R-:W-:Y:S01]  /*00a0*/  IMAD.MOV.U32 R5, RZ, RZ, R4 ;  /* 0x000000ffff057224 */ /* 0x000fe200078e0004 */
[----:B------:R-:W-:-:S04]  /*00b0*/  IADD3 R0, PT, PT, -R0, 0x80, RZ ;  /* 0x0000008000007810 */ /* 0x000fc80007ffe1ff */
[C---:B------:R-:W-:Y:S01]  /*00c0*/  LOP3.LUT R8, R0.reuse, 0xf, RZ, 0xc0, !PT ;  /* 0x0000000f00087812 */ /* 0x040fe200078ec0ff */
[----:B--2---:R-:W-:Y:S01]  /*00d0*/  ULEA UR4, UR5, UR4, 0x18 ;  /* 0x0000000405047291 */ /* 0x004fe2000f8ec0ff */
[----:B------:R-:W-:-:S11]  /*00e0*/  LOP3.LUT R2, R0, 0xf0, RZ, 0xc0, !PT ;  /* 0x000000f000027812 */ /* 0x000fd600078ec0ff */
.L_x_1:
[C---:B0-----:R-:W-:Y:S01]  /*00f0*/  LEA R7, R4.reuse, UR4, 0x2 ;  /* 0x0000000404077c11 */ /* 0x041fe2000f8e10ff */
[----:B------:R-:W-:Y:S02]  /*0100*/  VIADD R3, R3, 0x10 ;  /* 0x0000001003037836 */ /* 0x000fe40000000000 */
[----:B------:R-:W-:Y:S02]  /*0110*/  IMAD.MOV.U32 R6, RZ, RZ, R4 ;  /* 0x000000ffff067224 */ /* 0x000fe400078e0004 */
[----:B------:R0:W-:Y:S01]  /*0120*/  STS [R7], RZ ;  /* 0x000000ff07007388 */ /* 0x0001e20000000800 */
[----:B------:R-:W-:Y:S01]  /*0130*/  ISETP.NE.AND P0, PT, R3, R2, PT ;  /* 0x000000020300720c */ /* 0x000fe20003f05270 */
[----:B------:R-:W-:Y:S02]  /*0140*/  VIADD R4, R4, 0x200 ;  /* 0x0000020004047836 */ /* 0x000fe40000000000 */
[----:B------:R0:W-:Y:S04]  /*0150*/  STS [R7+0x80], RZ ;  /* 0x000080ff07007388 */ /* 0x0001e80000000800 */
        /* <DEDUP_REMOVED lines=13> */
[----:B------:R0:W-:Y:S01]  /*0230*/  STS [R7+0x780], RZ ;  /* 0x000780ff07007388 */ /* 0x0001e20000000800 */
[----:B------:R-:W-:Y:S05]  /*0240*/  @P0 BRA `(.L_x_1) ;  /* 0xfffffffc00a80947 */ /* 0x000fea000383ffff */
[----:B------:R-:W-:Y:S05]  /*0250*/  BSYNC.RECONVERGENT B0 ;  /* 0x0000000000007941 */ /* 0x000fea0003800200 */
.L_x_0:
[----:B------:R-:W-:Y:S01]  /*0260*/  ISETP.NE.AND P0, PT, R8, RZ, PT ;  /* 0x000000ff0800720c */ /* 0x000fe20003f05270 */
[----:B------:R-:W-:-:S12]  /*0270*/  BSSY.RECONVERGENT B0, `(.L_x_2) ;  /* 0x0000023000007945 */ /* 0x000fd80003800200 */
[----:B------:R-:W-:Y:S05]  /*0280*/  @!P0 BRA `(.L_x_3) ;  /* 0x0000000000848947 */ /* 0x000fea0003800000 */
[----:B------:R-:W-:Y:S01]  /*0290*/  ISETP.GE.U32.AND P0, PT, R8, 0x8, PT ;  /* 0x000000080800780c */ /* 0x000fe20003f06070 */
[----:B------:R-:W-:Y:S01]  /*02a0*/  BSSY.RECONVERGENT B1, `(.L_x_4) ;  /* 0x000000d000017945 */ /* 0x000fe20003800200 */
[----:B------:R-:W-:-:S04]  /*02b0*/  LOP3.LUT R2, R0, 0x7, RZ, 0xc0, !PT ;  /* 0x0000000700027812 */ /* 0x000fc800078ec0ff */
[----:B------:R-:W-:-:S07]  /*02c0*/  ISETP.NE.AND P1, PT, R2, RZ, PT ;  /* 0x000000ff0200720c */ /* 0x000fce0003f25270 */
[----:B------:R-:W-:Y:S06]  /*02d0*/  @!P0 BRA `(.L_x_5) ;  /* 0x0000000000248947 */ /* 0x000fec0003800000 */
[----:B------:R1:W-:Y:S01]  /*02e0*/  STS [R7+0x800], RZ ;  /* 0x000800ff07007388 */ /* 0x0003e20000000800 */
[----:B------:R-:W-:-:S03]  /*02f0*/  VIADD R4, R6, 0x300 ;  /* 0x0000030006047836 */ /* 0x000fc60000000000 */
[----:B------:R1:W-:Y:S04]  /*0300*/  STS [R7+0x880], RZ ;  /* 0x000880ff07007388 */ /* 0x0003e80000000800 */
[----:B------:R1:W-:Y:S04]  /*0310*/  STS [R7+0x900], RZ ;  /* 0x000900ff07007388 */ /* 0x0003e80000000800 */
[----:B------:R1:W-:Y:S04]  /*0320*/  STS [R7+0x980], RZ ;  /* 0x000980ff07007388 */ /* 0x0003e80000000800 */
[----:B------:R1:W-:Y:S04]  /*0330*/  STS [R7+0xa00], RZ ;  /* 0x000a00ff07007388 */ /* 0x0003e80000000800 */
[----:B------:R1:W-:Y:S04]  /*0340*/  STS [R7+0xa80], RZ ;  /* 0x000a80ff07007388 */ /* 0x0003e80000000800 */
[----:B------:R1:W-:Y:S04]  /*0350*/  STS [R7+0xb00], RZ ;  /* 0x000b00ff07007388 */ /* 0x0003e80000000800 */
[----:B------:R1:W-:Y:S02]  /*0360*/  STS [R7+0xb80], RZ ;  /* 0x000b80ff07007388 */ /* 0x0003e40000000800 */
.L_x_5:
[----:B------:R-:W-:Y:S05]  /*0370*/  BSYNC.RECONVERGENT B1 ;  /* 0x0000000000017941 */ /* 0x000fea0003800200 */
.L_x_4:
[----:B------:R-:W-:Y:S05]  /*0380*/  @!P1 BRA `(.L_x_3) ;  /* 0x0000000000449947 */ /* 0x000fea0003800000 */
[----:B------:R-:W-:Y:S02]  /*0390*/  ISETP.GE.U32.AND P0, PT, R2, 0x4, PT ;  /* 0x000000040200780c */ /* 0x000fe40003f06070 */
[----:B------:R-:W-:-:S04]  /*03a0*/  LOP3.LUT R2, R0, 0x3, RZ, 0xc0, !PT ;  /* 0x0000000300027812 */ /* 0x000fc800078ec0ff */
[----:B------:R-:W-:-:S07]  /*03b0*/  ISETP.NE.AND P1, PT, R2, RZ, PT ;  /* 0x000000ff0200720c */ /* 0x000fce0003f25270 */
[C---:B------:R-:W-:Y:S01]  /*03c0*/  @P0 LEA R3, R4.reuse, UR4, 0x2 ;  /* 0x0000000404030c11 */ /* 0x040fe2000f8e10ff */
[----:B------:R-:W-:-:S04]  /*03d0*/  @P0 VIADD R4, R4, 0x80 ;  /* 0x0000008004040836 */ /* 0x000fc80000000000 */
[----:B------:R2:W-:Y:S04]  /*03e0*/  @P0 STS [R3], RZ ;  /* 0x000000ff03000388 */ /* 0x0005e80000000800 */
[----:B------:R2:W-:Y:S04]  /*03f0*/  @P0 STS [R3+0x80], RZ ;  /* 0x000080ff03000388 */ /* 0x0005e80000000800 */
[----:B------:R2:W-:Y:S04]  /*0400*/  @P0 STS [R3+0x100], RZ ;  /* 0x000100ff03000388 */ /* 0x0005e80000000800 */
[----:B------:R2:W-:Y:S01]  /*0410*/  @P0 STS [R3+0x180], RZ ;  /* 0x000180ff03000388 */ /* 0x0005e20000000800 */
[----:B------:R-:W-:Y:S05]  /*0420*/  @!P1 BRA `(.L_x_3) ;  /* 0x00000000001c9947 */ /* 0x000fea0003800000 */
[----:B--2---:R-:W-:Y:S01]  /*0430*/  LEA R3, R4, UR4, 0x2 ;  /* 0x0000000404037c11 */ /* 0x004fe2000f8e10ff */
[----:B------:R-:W-:-:S07]  /*0440*/  IMAD.MOV R2, RZ, RZ, -R2 ;  /* 0x000000ffff027224 */ /* 0x000fce00078e0a02 */
.L_x_6:
[----:B------:R-:W-:Y:S01]  /*0450*/  VIADD R2, R2, 0x1 ;  /* 0x0000000102027836 */ /* 0x000fe20000000000 */
[----:B------:R2:W-:Y:S04]  /*0460*/  STS [R3], RZ ;  /* 0x000000ff03007388 */ /* 0x0005e80000000800 */
[----:B------:R-:W-:Y:S01]  /*0470*/  ISETP.NE.AND P0, PT, R2, RZ, PT ;  /* 0x000000ff0200720c */ /* 0x000fe20003f05270 */
[----:B--2---:R-:W-:-:S12]  /*0480*/  VIADD R3, R3, 0x80 ;  /* 0x0000008003037836 */ /* 0x004fd80000000000 */
[----:B------:R-:W-:Y:S05]  /*0490*/  @P0 BRA `(.L_x_6) ;  /* 0xfffffffc00ec0947 */ /* 0x000fea000383ffff */
.L_x_3:
[----:B------:R-:W-:Y:S05]  /*04a0*/  BSYNC.RECONVERGENT B0 ;  /* 0x0000000000007941 */ /* 0x000fea0003800200 */
.L_x_2:
[----:B------:R-:W3:Y:S01]  /*04b0*/  LDCU UR5, c[0x0][0x390] ;  /* 0x00007200ff0577ac */ /* 0x000ee20008000800 */
[----:B--2---:R-:W2:Y:S01]  /*04c0*/  LDC.64 R2, c[0x0][0x388] ;  /* 0x0000e200ff027b82 */ /* 0x004ea20000000a00 */
[----:B------:R-:W-:Y:S01]  /*04d0*/  BSSY.RECONVERGENT B0, `(.L_x_7) ;  /* 0x000000a000007945 */ /* 0x000fe20003800200 */
[----:B------:R-:W4:Y:S06]  /*04e0*/  LDCU.64 UR6, c[0x0][0x358] ;  /* 0x00006b00ff0677ac */ /* 0x000f2c0008000a00 */
[----:B------:R-:W-:Y:S01]  /*04f0*/  BAR.SYNC.DEFER_BLOCKING 0x0 ;  /* 0x0000000000007b1d */ /* 0x000fe20000010000 */
[----:B---3--:R-:W-:-:S13]  /*0500*/  ISETP.GE.U32.AND P0, PT, R9, UR5, PT ;  /* 0x0000000509007c0c */ /* 0x008fda000bf06070 */
[----:B----4-:R-:W-:Y:S05]  /*0510*/  @P0 BRA `(.L_x_8) ;  /* 0x0000000000140947 */ /* 0x010fea0003800000 */
[----:B01----:R-:W0:Y:S02]  /*0520*/  LDC.64 R6, c[0x0][0x380] ;  /* 0x0000e000ff067b82 */ /* 0x003e240000000a00 */
[----:B0-----:R-:W-:-:S06]  /*0530*/  IMAD.WIDE R6, R9, 0x4, R6 ;  /* 0x0000000409067825 */ /* 0x001fcc00078e0206 */
[----:B------:R-:W3:Y:S02]  /*0540*/  LDG.E R6, desc[UR6][R6.64] ;  /* 0x0000000606067981 */ /* 0x000ee4000c1e1900 */
[----:B---3--:R-:W-:-:S05]  /*0550*/  LEA R4, R6, UR4, 0x2 ;  /* 0x0000000406047c11 */ /* 0x008fca000f8e10ff */
[----:B------:R3:W-:Y:S02]  /*0560*/  ATOMS.POPC.INC.32 RZ, [R4+URZ] ;  /* 0x0000000004ff7f8c */ /* 0x0007e4000d8000ff */
.L_x_8:
[----:B------:R-:W-:Y:S05]  /*0570*/  BSYNC.RECONVERGENT B0 ;  /* 0x0000000000007941 */ /* 0x000fea0003800200 */
.L_x_7:
[----:B------:R-:W-:Y:S01]  /*0580*/  BAR.SYNC.DEFER_BLOCKING 0x0 ;  /* 0x0000000000007b1d */ /* 0x000fe20000010000 */
[C---:B------:R-:W-:Y:S01]  /*0590*/  LOP3.LUT R12, R0.reuse, 0x7, RZ, 0xc0, !PT ;  /* 0x00000007000c7812 */ /* 0x040fe200078ec0ff */
[----:B------:R-:W-:Y:S01]  /*05a0*/  IMAD.MOV.U32 R9, RZ, RZ, RZ ;  /* 0x000000ffff097224 */ /* 0x000fe200078e00ff */
[----:B---3--:R-:W-:-:S03]  /*05b0*/  LOP3.LUT R4, R0, 0xf8, RZ, 0xc0, !PT ;  /* 0x000000f800047812 */ /* 0x008fc600078ec0ff */
[----:B------:R-:W-:Y:S04]  /*05c0*/  BSSY.RECONVERGENT B0, `(.L_x_9) ;  /* 0x0000018000007945 */ /* 0x000fe80003800200 */
.L_x_10:
[C---:B------:R-:W-:Y:S01]  /*05d0*/  LEA R10, R5.reuse, UR4, 0x2 ;  /* 0x00000004050a7c11 */ /* 0x040fe2000f8e10ff */
[----:B012---:R-:W-:-:S04]  /*05e0*/  IMAD.WIDE.U32 R6, R5, 0x4, R2 ;  /* 0x0000000405067825 */ /* 0x007fc800078e0002 */
[----:B------:R-:W0:Y:S04]  /*05f0*/  LDS R11, [R10] ;  /* 0x000000000a0b7984 */ /* 0x000e280000000800 */
[----:B------:R-:W1:Y:S04]  /*0600*/  LDS R13, [R10+0x80] ;  /* 0x000080000a0d7984 */ /* 0x000e680000000800 */
[----:B------:R-:W2:Y:S04]  /*0610*/  LDS R15, [R10+0x100] ;  /* 0x000100000a0f7984 */ /* 0x000ea80000000800 */
[----:B------:R-:W3:Y:S04]  /*0620*/  LDS R17, [R10+0x180] ;  /* 0x000180000a117984 */ /* 0x000ee80000000800 */
[----:B------:R-:W4:Y:S04]  /*0630*/  LDS R19, [R10+0x200] ;  /* 0x000200000a137984 */ /* 0x000f280000000800 */
[----:B------:R-:W5:Y:S04]  /*0640*/  LDS R21, [R10+0x280] ;  /* 0x000280000a157984 */ /* 0x000f680000000800 */
[----:B------:R-:W5:Y:S04]  /*0650*/  LDS R23, [R10+0x300] ;  /* 0x000300000a177984 */ /* 0x000f680000000800 */
[----:B------:R-:W5:Y:S01]  /*0660*/  LDS R25, [R10+0x380] ;  /* 0x000380000a197984 */ /* 0x000f620000000800 */
[----:B------:R-:W-:-:S05]  /*0670*/  VIADD R9, R9, 0x8 ;  /* 0x0000000809097836 */ /* 0x000fca0000000000 */
[----:B------:R-:W-:Y:S01]  /*0680*/  ISETP.NE.AND P0, PT, R9, R4, PT ;  /* 0x000000040900720c */ /* 0x000fe20003f05270 */
[----:B0-----:R0:W-:Y:S04]  /*0690*/  REDG.E.ADD.STRONG.GPU desc[UR6][R6.64], R11 ;  /* 0x0000000b0600798e */ /* 0x0011e8000c12e106 */
[----:B-1----:R0:W-:Y:S04]  /*06a0*/  REDG.E.ADD.STRONG.GPU desc[UR6][R6.64+0x80], R13 ;  /* 0x0000800d0600798e */ /* 0x0021e8000c12e106 */
[----:B--2---:R0:W-:Y:S04]  /*06b0*/  REDG.E.ADD.STRONG.GPU desc[UR6][R6.64+0x100], R15 ;  /* 0x0001000f0600798e */ /* 0x0041e8000c12e106 */
[----:B---3--:R0:W-:Y:S04]  /*06c0*/  REDG.E.ADD.STRONG.GPU desc[UR6][R6.64+0x180], R17 ;  /* 0x000180110600798e */ /* 0x0081e8000c12e106 */
[----:B----4-:R0:W-:Y:S04]  /*06d0*/  REDG.E.ADD.STRONG.GPU desc[UR6][R6.64+0x200], R19 ;  /* 0x000200130600798e */ /* 0x0101e8000c12e106 */
[----:B-----5:R0:W-:Y:S01]  /*06e0*/  REDG.E.ADD.STRONG.GPU desc[UR6][R6.64+0x280], R21 ;  /* 0x000280150600798e */ /* 0x0201e2000c12e106 */
[----:B------:R-:W-:-:S03]  /*06f0*/  IMAD.MOV.U32 R8, RZ, RZ, R5 ;  /* 0x000000ffff087224 */ /* 0x000fc600078e0005 */
[----:B------:R0:W-:Y:S01]  /*0700*/  REDG.E.ADD.STRONG.GPU desc[UR6][R6.64+0x300], R23 ;  /* 0x000300170600798e */ /* 0x0001e2000c12e106 */
[----:B------:R-:W-:-:S03]  /*0710*/  VIADD R5, R5, 0x100 ;  /* 0x0000010005057836 */ /* 0x000fc60000000000 */
[----:B------:R0:W-:Y:S01]  /*0720*/  REDG.E.ADD.STRONG.GPU desc[UR6][R6.64+0x380], R25 ;  /* 0x000380190600798e */ /* 0x0001e2000c12e106 */
[----:B------:R-:W-:Y:S05]  /*0730*/  @P0 BRA `(.L_x_10) ;  /* 0xfffffffc00a40947 */ /* 0x000fea000383ffff */
[----:B------:R-:W-:Y:S05]  /*0740*/  BSYNC.RECONVERGENT B0 ;  /* 0x0000000000007941 */ /* 0x000fea0003800200 */
.L_x_9:
[----:B------:R-:W-:-:S13]  /*0750*/  ISETP.NE.AND P0, PT, R12, RZ, PT ;  /* 0x000000ff0c00720c */ /* 0x000fda0003f05270 */
[----:B------:R-:W-:Y:S05]  /*0760*/  @!P0 EXIT ;  /* 0x000000000000894d */ /* 0x000fea0003800000 */
[----:B------:R-:W-:Y:S01]  /*0770*/  ISETP.GE.U32.AND P0, PT, R12, 0x4, PT ;  /* 0x000000040c00780c */ /* 0x000fe20003f06070 */
[----:B------:R-:W-:Y:S01]  /*0780*/  BSSY.RECONVERGENT B0, `(.L_x_11) ;  /* 0x000000d000007945 */ /* 0x000fe20003800200 */
[----:B------:R-:W-:-:S04]  /*0790*/  LOP3.LUT R4, R0, 0x3, RZ, 0xc0, !PT ;  /* 0x0000000300047812 */ /* 0x000fc800078ec0ff */
[----:B------:R-:W-:-:S07]  /*07a0*/  ISETP.NE.AND P1, PT, R4, RZ, PT ;  /* 0x000000ff0400720c */ /* 0x000fce0003f25270 */
[----:B------:R-:W-:Y:S06]  /*07b0*/  @!P0 BRA `(.L_x_12) ;  /* 0x0000000000248947 */ /* 0x000fec0003800000 */
[----:B------:R-:W1:Y:S04]  /*07c0*/  LDS R9, [R10+0x400] ;  /* 0x000400000a097984 */ /* 0x000e680000000800 */
[----:B0-----:R-:W0:Y:S04]  /*07d0*/  LDS R11, [R10+0x480] ;  /* 0x000480000a0b7984 */ /* 0x001e280000000800 */
[----:B------:R-:W2:Y:S04]  /*07e0*/  LDS R13, [R10+0x500] ;  /* 0x000500000a0d7984 */ /* 0x000ea80000000800 */
[----:B------:R-:W3:Y:S04]  /*07f0*/  LDS R15, [R10+0x580] ;  /* 0x000580000a0f7984 */ /* 0x000ee80000000800 */
[----:B-1----:R1:W-:Y:S04]  /*0800*/  REDG.E.ADD.STRONG.GPU desc[UR6][R6.64+0x400], R9 ;  /* 0x000400090600798e */ /* 0x0023e8000c12e106 */
[----:B0-----:R1:W-:Y:S04]  /*0810*/  REDG.E.ADD.STRONG.GPU desc[UR6][R6.64+0x480], R11 ;  /* 0x0004800b0600798e */ /* 0x0013e8000c12e106 */
[----:B--2---:R1:W-:Y:S04]  /*0820*/  REDG.E.ADD.STRONG.GPU desc[UR6][R6.64+0x500], R13 ;  /* 0x0005000d0600798e */ /* 0x0043e8000c12e106 */
[----:B---3--:R1:W-:Y:S01]  /*0830*/  REDG.E.ADD.STRONG.GPU desc[UR6][R6.64+0x580], R15 ;  /* 0x0005800f0600798e */ /* 0x0083e2000c12e106 */
[----:B------:R-:W-:-:S07]  /*0840*/  VIADD R5, R8, 0x180 ;  /* 0x0000018008057836 */ /* 0x000fce0000000000 */
.L_x_12:
[----:B------:R-:W-:Y:S05]  /*0850*/  BSYNC.RECONVERGENT B0 ;  /* 0x0000000000007941 */ /* 0x000fea0003800200 */
.L_x_11:
[----:B------:R-:W-:Y:S05]  /*0860*/  @!P1 EXIT ;  /* 0x000000000000994d */ /* 0x000fea0003800000 */
[----:B------:R-:W-:Y:S01]  /*0870*/  ISETP.NE.AND P0, PT, R4, 0x1, PT ;  /* 0x000000010400780c */ /* 0x000fe20003f05270 */
[----:B------:R-:W-:Y:S01]  /*0880*/  BSSY.RECONVERGENT B0, `(.L_x_13) ;  /* 0x000000b000007945 */ /* 0x000fe20003800200 */
[----:B------:R-:W-:-:S04]  /*0890*/  LOP3.LUT R0, R0, 0x1, RZ, 0xc0, !PT ;  /* 0x0000000100007812 */ /* 0x000fc800078ec0ff */
[----:B------:R-:W-:-:S07]  /*08a0*/  ISETP.NE.U32.AND P1, PT, R0, 0x1, PT ;  /* 0x000000010000780c */ /* 0x000fce0003f25070 */
[----:B------:R-:W-:Y:S06]  /*08b0*/  @!P0 BRA `(.L_x_14) ;  /* 0x00000000001c8947 */ /* 0x000fec0003800000 */
[C---:B------:R-:W-:Y:S01]  /*08c0*/  LEA R0, R5.reuse, UR4, 0x2 ;  /* 0x0000000405007c11 */ /* 0x040fe2000f8e10ff */
[----:B01----:R-:W-:-:S04]  /*08d0*/  IMAD.WIDE.U32 R6, R5, 0x4, R2 ;  /* 0x0000000405067825 */ /* 0x003fc800078e0002 */
[----:B------:R-:W0:Y:S04]  /*08e0*/  LDS R9, [R0] ;  /* 0x0000000000097984 */ /* 0x000e280000000800 */
[----:B------:R-:W1:Y:S04]  /*08f0*/  LDS R11, [R0+0x80] ;  /* 0x00008000000b7984 */ /* 0x000e680000000800 */
[----:B0-----:R2:W-:Y:S04]  /*0900*/  REDG.E.ADD.STRONG.GPU desc[UR6][R6.64], R9 ;  /* 0x000000090600798e */ /* 0x0015e8000c12e106 */
[----:B-1----:R2:W-:Y:S01]  /*0910*/  REDG.E.ADD.STRONG.GPU desc[UR6][R6.64+0x80], R11 ;  /* 0x0000800b0600798e */ /* 0x0025e2000c12e106 */
[----:B------:R-:W-:-:S07]  /*0920*/  VIADD R5, R5, 0x40 ;  /* 0x0000004005057836 */ /* 0x000fce0000000000 */
.L_x_14:
[----:B------:R-:W-:Y:S05]  /*0930*/  BSYNC.RECONVERGENT B0 ;  /* 0x0000000000007941 */ /* 0x000fea0003800200 */
.L_x_13:
[----:B------:R-:W-:Y:S05]  /*0940*/  @P1 EXIT ;  /* 0x000000000000194d */ /* 0x000fea0003800000 */
[C---:B------:R-:W-:Y:S01]  /*0950*/  LEA R0, R5.reuse, UR4, 0x2 ;  /* 0x0000000405007c11 */ /* 0x040fe2000f8e10ff */
[----:B------:R-:W-:-:S04]  /*0960*/  IMAD.WIDE.U32 R2, R5, 0x4, R2 ;  /* 0x0000000405027825 */ /* 0x000fc800078e0002 */
[----:B012---:R-:W0:Y:S04]  /*0970*/  LDS R7, [R0] ;  /* 0x0000000000077984 */ /* 0x007e280000000800 */
[----:B0-----:R-:W-:Y:S01]  /*0980*/  REDG.E.ADD.STRONG.GPU desc[UR6][R2.64], R7 ;  /* 0x000000070200798e */ /* 0x001fe2000c12e106 */
[----:B------:R-:W-:Y:S05]  /*0990*/  EXIT ;  /* 0x000000000000794d */ /* 0x000fea0003800000 */
.L_x_15:
[----:B------:R-:W-:-:S00]  /*09a0*/  BRA `(.L_x_15) ;  /* 0xfffffffc00fc7947 */ /* 0x000fc0000383ffff */
[----:B------:R-:W-:-:S00]  /*09b0*/  NOP ;  /* 0x0000000000007918 */ /* 0x000fc00000000000 */
        /* <DEDUP_REMOVED lines=12> */
.L_x_16:


//--------------------- .nv.shared._Z12histogramGPUPjS_j --------------------------
	.section	.nv.shared._Z12histogramGPUPjS_j,"aw",@nobits
	.sectionflags	@""
	.align	4
.nv.shared._Z12histogramGPUPjS_j:
	.zero		17408


//--------------------- .nv.shared.reserved.0     --------------------------
	.section	.nv.shared.reserved.0,"aw",@nobits
	.weak		__nv_reservedSMEM_offset_0_alias
	.size		__nv_reservedSMEM_offset_0_alias, 0, 64
	.other		__nv_reservedSMEM_offset_0_alias,@"STO_CUDA_RESERVED_SHARED STV_DEFAULT"
__nv_reservedSMEM_offset_0_alias:
	.zero		0
	.zero		64


//--------------------- .nv.constant0._Z12histogramGPUPjS_j --------------------------
	.section	.nv.constant0._Z12histogramGPUPjS_j,"a",@progbits
	.sectionflags	@""
	.align	4
.nv.constant0._Z12histogramGPUPjS_j:
	.zero		916


//--------------------- SYMBOLS --------------------------

	.type		.nv.reservedSmem.offset0,@object
	.size		.nv.reservedSmem.offset0,0x4
	.type		.nv.reservedSmem.cap,@object
	.size		.nv.reservedSmem.cap,0x4
